//
// Generated by NVIDIA NVVM Compiler
//
// Compiler Build ID: CL-36424714
// Cuda compilation tools, release 13.0, V13.0.88
// Based on NVVM 20.0.0
//

.version 9.0
.target sm_100
.address_size 64

	// .globl	kernel_if_else

.visible .entry kernel_if_else(
	.param .u64 .ptr .align 1 kernel_if_else_param_0
)
{
	.reg .pred 	%p<2>;
	.reg .b32 	%r<6>;
	.reg .b64 	%rd<5>;

	ld.param.u64 	%rd1, [kernel_if_else_param_0];
	mov.u32 	%r1, %tid.x;
	and.b32  	%r2, %r1, 1;
	setp.eq.b32 	%p1, %r2, 1;
	mul.lo.s32 	%r3, %r1, 3;
	shl.b32 	%r4, %r1, 1;
	selp.b32 	%r5, %r3, %r4, %p1;
	cvta.to.global.u64 	%rd2, %rd1;
	mul.wide.u32 	%rd3, %r1, 4;
	add.s64 	%rd4, %rd2, %rd3;
	st.global.u32 	[%rd4], %r5;
	ret;

}
	// .globl	kernel_nested_branch
.visible .entry kernel_nested_branch(
	.param .u64 .ptr .align 1 kernel_nested_branch_param_0
)
{
	.reg .pred 	%p<3>;
	.reg .b32 	%r<5>;
	.reg .b64 	%rd<5>;

	ld.param.u64 	%rd1, [kernel_nested_branch_param_0];
	mov.u32 	%r1, %tid.x;
	setp.lt.u32 	%p1, %r1, 16;
	and.b32  	%r2, %r1, 3;
	setp.eq.s32 	%p2, %r2, 0;
	selp.b32 	%r3, 10, 20, %p2;
	selp.b32 	%r4, %r3, 30, %p1;
	cvta.to.global.u64 	%rd2, %rd1;
	mul.wide.u32 	%rd3, %r1, 4;
	add.s64 	%rd4, %rd2, %rd3;
	st.global.u32 	[%rd4], %r4;
	ret;

}
	// .globl	kernel_shared_flag
.visible .entry kernel_shared_flag(
	.param .u64 .ptr .align 1 kernel_shared_flag_param_0
)
{
	.reg .b32 	%r<3>;
	.reg .b64 	%rd<5>;

	ld.param.u64 	%rd1, [kernel_shared_flag_param_0];
	cvta.to.global.u64 	%rd2, %rd1;
	mov.u32 	%r1, %tid.x;
	bar.sync 	0;
	add.s32 	%r2, %r1, 100;
	mul.wide.u32 	%rd3, %r1, 4;
	add.s64 	%rd4, %rd2, %rd3;
	st.global.u32 	[%rd4], %r2;
	ret;

}


// ===== COMPILED SASS (sm_100) =====

	.target	sm_100

	.elftype	@"ET_EXEC"


//--------------------- .note.nv.tkinfo           --------------------------
	.section	.note.nv.tkinfo,"",@"SHT_NOTE"
	.sectionflags	@"SHF_NOTE_NV_TKINFO"
	.tkinfo
        /*0018*/ 	.word	0x00000002
        /*0030*/ 	.string	""
        /*0030*/ 	.string	"ptxas"
        /*0030*/ 	.string	"Cuda compilation tools, release 13.0, V13.0.88"
        /*0030*/ 	.string	"Build cuda_13.0.r13.0/compiler.36424714_0"
        /*0030*/ 	.string	"-arch sm_100 -m 64 "



//--------------------- .note.nv.cuinfo           --------------------------
	.section	.note.nv.cuinfo,"",@"SHT_NOTE"
	.sectionflags	@"SHF_NOTE_NV_CUINFO"
        /*0018*/ 	.short	0x0002
        /*001a*/ 	.short	0x0064
        /*001c*/ 	.short	0x0082
	.zero		2


//--------------------- .nv.info                  --------------------------
	.section	.nv.info,"",@"SHT_CUDA_INFO"
	.align	4


	//----- nvinfo : EIATTR_REGCOUNT
	.align		4
        /*0000*/ 	.byte	0x04, 0x2f
        /*0002*/ 	.short	(.L_1 - .L_0)
	.align		4
.L_0:
        /*0004*/ 	.word	index@(kernel_if_else)
        /*0008*/ 	.word	0x0000000a


	//----- nvinfo : EIATTR_FRAME_SIZE
	.align		4
.L_1:
        /*000c*/ 	.byte	0x04, 0x11
        /*000e*/ 	.short	(.L_3 - .L_2)
	.align		4
.L_2:
        /*0010*/ 	.word	index@(kernel_if_else)
        /*0014*/ 	.word	0x00000000


	//----- nvinfo : EIATTR_REGCOUNT
	.align		4
.L_3:
        /*0018*/ 	.byte	0x04, 0x2f
        /*001a*/ 	.short	(.L_5 - .L_4)
	.align		4
.L_4:
        /*001c*/ 	.word	index@(kernel_nested_branch)
        /*0020*/ 	.word	0x00000008


	//----- nvinfo : EIATTR_FRAME_SIZE
	.align		4
.L_5:
        /*0024*/ 	.byte	0x04, 0x11
        /*0026*/ 	.short	(.L_7 - .L_6)
	.align		4
.L_6:
        /*0028*/ 	.word	index@(kernel_nested_branch)
        /*002c*/ 	.word	0x00000000


	//----- nvinfo : EIATTR_REGCOUNT
	.align		4
.L_7:
        /*0030*/ 	.byte	0x04, 0x2f
        /*0032*/ 	.short	(.L_9 - .L_8)
	.align		4
.L_8:
        /*0034*/ 	.word	index@(kernel_shared_flag)
        /*0038*/ 	.word	0x00000008


	//----- nvinfo : EIATTR_FRAME_SIZE
	.align		4
.L_9:
        /*003c*/ 	.byte	0x04, 0x11
        /*003e*/ 	.short	(.L_11 - .L_10)
	.align		4
.L_10:
        /*0040*/ 	.word	index@(kernel_shared_flag)
        /*0044*/ 	.word	0x00000000


	//----- nvinfo : EIATTR_MIN_STACK_SIZE
	.align		4
.L_11:
        /*0048*/ 	.byte	0x04, 0x12
        /*004a*/ 	.short	(.L_13 - .L_12)
	.align		4
.L_12:
        /*004c*/ 	.word	index@(kernel_shared_flag)
        /*0050*/ 	.word	0x00000000


	//----- nvinfo : EIATTR_MIN_STACK_SIZE
	.align		4
.L_13:
        /*0054*/ 	.byte	0x04, 0x12
        /*0056*/ 	.short	(.L_15 - .L_14)
	.align		4
.L_14:
        /*0058*/ 	.word	index@(kernel_nested_branch)
        /*005c*/ 	.word	0x00000000


	//----- nvinfo : EIATTR_MIN_STACK_SIZE
	.align		4
.L_15:
        /*0060*/ 	.byte	0x04, 0x12
        /*0062*/ 	.short	(.L_17 - .L_16)
	.align		4
.L_16:
        /*0064*/ 	.word	index@(kernel_if_else)
        /*0068*/ 	.word	0x00000000
.L_17:


//--------------------- .nv.compat                --------------------------
	.section	.nv.compat,"",@"SHT_CUDA_COMPAT_INFO"
	.align	4
        /*0000*/ 	.byte	0x02, 0x09, 0x00, 0x00, 0x02, 0x02, 0x01, 0x00, 0x02, 0x05, 0x05, 0x00, 0x03, 0x07, 0x01, 0x01
        /*0010*/ 	.byte	0x02, 0x03, 0x00, 0x00, 0x02, 0x06, 0x01, 0x00, 0x04, 0x0b, 0x08, 0x00, 0x09, 0x00, 0x00, 0x00
        /*0020*/ 	.byte	0x00, 0x00, 0x00, 0x00


//--------------------- .nv.info.kernel_shared_flag --------------------------
	.section	.nv.info.kernel_shared_flag,"",@"SHT_CUDA_INFO"
	.sectionflags	@""
	.align	4


	//----- nvinfo : EIATTR_CUDA_API_VERSION
	.align		4
        /*0000*/ 	.byte	0x04, 0x37
        /*0002*/ 	.short	(.L_19 - .L_18)
.L_18:
        /*0004*/ 	.word	0x00000082


	//----- nvinfo : EIATTR_KPARAM_INFO
	.align		4
.L_19:
        /*0008*/ 	.byte	0x04, 0x17
        /*000a*/ 	.short	(.L_21 - .L_20)
.L_20:
        /*000c*/ 	.word	0x00000000
        /*0010*/ 	.short	0x0000
        /*0012*/ 	.short	0x0000
        /*0014*/ 	.byte	0x00, 0xf5, 0x21, 0x00


	//----- nvinfo : EIATTR_SPARSE_MMA_MASK
	.align		4
.L_21:
        /*0018*/ 	.byte	0x03, 0x50
        /*001a*/ 	.short	0x0000


	//----- nvinfo : EIATTR_MAXREG_COUNT
	.align		4
        /*001c*/ 	.byte	0x03, 0x1b
        /*001e*/ 	.short	0x00ff


	//----- nvinfo : EIATTR_NUM_BARRIERS
	.align		4
        /*0020*/ 	.byte	0x02, 0x4c
        /*0022*/ 	.byte	0x01
	.zero		1


	//----- nvinfo : EIATTR_MERCURY_ISA_VERSION
	.align		4
        /*0024*/ 	.byte	0x03, 0x5f
        /*0026*/ 	.short	0x0101


	//----- nvinfo : EIATTR_VRC_CTA_INIT_COUNT
	.align		4
        /*0028*/ 	.byte	0x02, 0x4a
	.zero		1
	.zero		1


	//----- nvinfo : EIATTR_EXIT_INSTR_OFFSETS
	.align		4
        /*002c*/ 	.byte	0x04, 0x1c
        /*002e*/ 	.short	(.L_23 - .L_22)


	//   ....[0]....
.L_22:
        /*0030*/ 	.word	0x00000080


	//----- nvinfo : EIATTR_CBANK_PARAM_SIZE
	.align		4
.L_23:
        /*0034*/ 	.byte	0x03, 0x19
        /*0036*/ 	.short	0x0008


	//----- nvinfo : EIATTR_PARAM_CBANK
	.align		4
        /*0038*/ 	.byte	0x04, 0x0a
        /*003a*/ 	.short	(.L_25 - .L_24)
	.align		4
.L_24:
        /*003c*/ 	.word	index@(.nv.constant0.kernel_shared_flag)
        /*0040*/ 	.short	0x0380
        /*0042*/ 	.short	0x0008


	//----- nvinfo : EIATTR_SW_WAR
	.align		4
.L_25:
        /*0044*/ 	.byte	0x04, 0x36
        /*0046*/ 	.short	(.L_27 - .L_26)
.L_26:
        /*0048*/ 	.word	0x00000008
.L_27:


//--------------------- .nv.info.kernel_nested_branch --------------------------
	.section	.nv.info.kernel_nested_branch,"",@"SHT_CUDA_INFO"
	.sectionflags	@""
	.align	4


	//----- nvinfo : EIATTR_CUDA_API_VERSION
	.align		4
        /*0000*/ 	.byte	0x04, 0x37
        /*0002*/ 	.short	(.L_29 - .L_28)
.L_28:
        /*0004*/ 	.word	0x00000082


	//----- nvinfo : EIATTR_KPARAM_INFO
	.align		4
.L_29:
        /*0008*/ 	.byte	0x04, 0x17
        /*000a*/ 	.short	(.L_31 - .L_30)
.L_30:
        /*000c*/ 	.word	0x00000000
        /*0010*/ 	.short	0x0000
        /*0012*/ 	.short	0x0000
        /*0014*/ 	.byte	0x00, 0xf5, 0x21, 0x00


	//----- nvinfo : EIATTR_SPARSE_MMA_MASK
	.align		4
.L_31:
        /*0018*/ 	.byte	0x03, 0x50
        /*001a*/ 	.short	0x0000


	//----- nvinfo : EIATTR_MAXREG_COUNT
	.align		4
        /*001c*/ 	.byte	0x03, 0x1b
        /*001e*/ 	.short	0x00ff


	//----- nvinfo : EIATTR_MERCURY_ISA_VERSION
	.align		4
        /*0020*/ 	.byte	0x03, 0x5f
        /*0022*/ 	.short	0x0101


	//----- nvinfo : EIATTR_VRC_CTA_INIT_COUNT
	.align		4
        /*0024*/ 	.byte	0x02, 0x4a
	.zero		1
	.zero		1


	//----- nvinfo : EIATTR_EXIT_INSTR_OFFSETS
	.align		4
        /*0028*/ 	.byte	0x04, 0x1c
        /*002a*/ 	.short	(.L_33 - .L_32)


	//   ....[0]....
.L_32:
        /*002c*/ 	.word	0x000000b0


	//----- nvinfo : EIATTR_CBANK_PARAM_SIZE
	.align		4
.L_33:
        /*0030*/ 	.byte	0x03, 0x19
        /*0032*/ 	.short	0x0008


	//----- nvinfo : EIATTR_PARAM_CBANK
	.align		4
        /*0034*/ 	.byte	0x04, 0x0a
        /*0036*/ 	.short	(.L_35 - .L_34)
	.align		4
.L_34:
        /*0038*/ 	.word	index@(.nv.constant0.kernel_nested_branch)
        /*003c*/ 	.short	0x0380
        /*003e*/ 	.short	0x0008


	//----- nvinfo : EIATTR_SW_WAR
	.align		4
.L_35:
        /*0040*/ 	.byte	0x04, 0x36
        /*0042*/ 	.short	(.L_37 - .L_36)
.L_36:
        /*0044*/ 	.word	0x00000008
.L_37:


//--------------------- .nv.info.kernel_if_else   --------------------------
	.section	.nv.info.kernel_if_else,"",@"SHT_CUDA_INFO"
	.sectionflags	@""
	.align	4


	//----- nvinfo : EIATTR_CUDA_API_VERSION
	.align		4
        /*0000*/ 	.byte	0x04, 0x37
        /*0002*/ 	.short	(.L_39 - .L_38)
.L_38:
        /*0004*/ 	.word	0x00000082


	//----- nvinfo : EIATTR_KPARAM_INFO
	.align		4
.L_39:
        /*0008*/ 	.byte	0x04, 0x17
        /*000a*/ 	.short	(.L_41 - .L_40)
.L_40:
        /*000c*/ 	.word	0x00000000
        /*0010*/ 	.short	0x0000
        /*0012*/ 	.short	0x0000
        /*0014*/ 	.byte	0x00, 0xf5, 0x21, 0x00


	//----- nvinfo : EIATTR_SPARSE_MMA_MASK
	.align		4
.L_41:
        /*0018*/ 	.byte	0x03, 0x50
        /*001a*/ 	.short	0x0000


	//----- nvinfo : EIATTR_MAXREG_COUNT
	.align		4
        /*001c*/ 	.byte	0x03, 0x1b
        /*001e*/ 	.short	0x00ff


	//----- nvinfo : EIATTR_MERCURY_ISA_VERSION
	.align		4
        /*0020*/ 	.byte	0x03, 0x5f
        /*0022*/ 	.short	0x0101


	//----- nvinfo : EIATTR_VRC_CTA_INIT_COUNT
	.align		4
        /*0024*/ 	.byte	0x02, 0x4a
	.zero		1
	.zero		1


	//----- nvinfo : EIATTR_EXIT_INSTR_OFFSETS
	.align		4
        /*0028*/ 	.byte	0x04, 0x1c
        /*002a*/ 	.short	(.L_43 - .L_42)


	//   ....[0]....
.L_42:
        /*002c*/ 	.word	0x000000a0


	//----- nvinfo : EIATTR_CBANK_PARAM_SIZE
	.align		4
.L_43:
        /*0030*/ 	.byte	0x03, 0x19
        /*0032*/ 	.short	0x0008


	//----- nvinfo : EIATTR_PARAM_CBANK
	.align		4
        /*0034*/ 	.byte	0x04, 0x0a
        /*0036*/ 	.short	(.L_45 - .L_44)
	.align		4
.L_44:
        /*0038*/ 	.word	index@(.nv.constant0.kernel_if_else)
        /*003c*/ 	.short	0x0380
        /*003e*/ 	.short	0x0008


	//----- nvinfo : EIATTR_SW_WAR
	.align		4
.L_45:
        /*0040*/ 	.byte	0x04, 0x36
        /*0042*/ 	.short	(.L_47 - .L_46)
.L_46:
        /*0044*/ 	.word	0x00000008
.L_47:


//--------------------- .nv.callgraph             --------------------------
	.section	.nv.callgraph,"",@"SHT_CUDA_CALLGRAPH"
	.align	4
	.sectionentsize	8
	.align		4
        /*0000*/ 	.word	0x00000000
	.align		4
        /*0004*/ 	.word	0xffffffff
	.align		4
        /*0008*/ 	.word	0x00000000
	.align		4
        /*000c*/ 	.word	0xfffffffe
	.align		4
        /*0010*/ 	.word	0x00000000
	.align		4
        /*0014*/ 	.word	0xfffffffd
	.align		4
        /*0018*/ 	.word	0x00000000
	.align		4
        /*001c*/ 	.word	0xfffffffc


//--------------------- .text.kernel_shared_flag  --------------------------
	.section	.text.kernel_shared_flag,"ax",@progbits
	.align	128
        .global         kernel_shared_flag
        .type           kernel_shared_flag,@function
        .size           kernel_shared_flag,(.L_x_3 - kernel_shared_flag)
        .other          kernel_shared_flag,@"STO_CUDA_ENTRY STV_DEFAULT"
kernel_shared_flag:
.text.kernel_shared_flag:
[----:B------:R-:W-:Y:S01]  /*0000*/  LDC R1, c[0x0][0x37c] ;  /* 0x0000df00ff017b82 */ /* 0x000fe20000000800 */
[----:B------:R-:W0:Y:S07]  /*0010*/  S2R R5, SR_TID.X ;  /* 0x0000000000057919 */ /* 0x000e2e0000002100 */
[----:B------:R-:W0:Y:S01]  /*0020*/  LDC.64 R2, c[0x0][0x380] ;  /* 0x0000e000ff027b82 */ /* 0x000e220000000a00 */
[----:B------:R-:W1:Y:S01]  /*0030*/  LDCU.64 UR4, c[0x0][0x358] ;  /* 0x00006b00ff0477ac */ /* 0x000e620008000a00 */
[C---:B0-----:R-:W-:Y:S01]  /*0040*/  IMAD.WIDE.U32 R2, R5.reuse, 0x4, R2 ;  /* 0x0000000405027825 */ /* 0x041fe200078e0002 */
[----:B------:R-:W-:-:S05]  /*0050*/  IADD3 R5, PT, PT, R5, 0x64, RZ ;  /* 0x0000006405057810 */ /* 0x000fca0007ffe0ff */
[----:B------:R-:W-:Y:S06]  /*0060*/  BAR.SYNC.DEFER_BLOCKING 0x0 ;  /* 0x0000000000007b1d */ /* 0x000fec0000010000 */
[----:B-1----:R-:W-:Y:S01]  /*0070*/  STG.E desc[UR4][R2.64], R5 ;  /* 0x0000000502007986 */ /* 0x002fe2000c101904 */
[----:B------:R-:W-:Y:S05]  /*0080*/  EXIT ;  /* 0x000000000000794d */ /* 0x000fea0003800000 */
.L_x_0:
[----:B------:R-:W-:-:S00]  /*0090*/  BRA `(.L_x_0) ;  /* 0xfffffffc00fc7947 */ /* 0x000fc0000383ffff */
[----:B------:R-:W-:-:S00]  /*00a0*/  NOP ;  /* 0x0000000000007918 */ /* 0x000fc00000000000 */
        /* <DEDUP_REMOVED lines=13> */
.L_x_3:


//--------------------- .text.kernel_nested_branch --------------------------
	.section	.text.kernel_nested_branch,"ax",@progbits
	.align	128
        .global         kernel_nested_branch
        .type           kernel_nested_branch,@function
        .size           kernel_nested_branch,(.L_x_4 - kernel_nested_branch)
        .other          kernel_nested_branch,@"STO_CUDA_ENTRY STV_DEFAULT"
kernel_nested_branch:
.text.kernel_nested_branch:
[----:B------:R-:W-:Y:S01]  /*0000*/  LDC R1, c[0x0][0x37c] ;  /* 0x0000df00ff017b82 */ /* 0x000fe20000000800 */
[----:B------:R-:W0:Y:S07]  /*0010*/  S2R R5, SR_TID.X ;  /* 0x0000000000057919 */ /* 0x000e2e0000002100 */
[----:B------:R-:W1:Y:S01]  /*0020*/  LDC.64 R2, c[0x0][0x380] ;  /* 0x0000e000ff027b82 */ /* 0x000e620000000a00 */
[----:B------:R-:W2:Y:S01]  /*0030*/  LDCU.64 UR4, c[0x0][0x358] ;  /* 0x00006b00ff0477ac */ /* 0x000ea20008000a00 */
[----:B------:R-:W-:Y:S01]  /*0040*/  IMAD.MOV.U32 R0, RZ, RZ, 0xa ;  /* 0x0000000aff007424 */ /* 0x000fe200078e00ff */
[C---:B0-----:R-:W-:Y:S01]  /*0050*/  LOP3.LUT P1, RZ, R5.reuse, 0x3, RZ, 0xc0, !PT ;  /* 0x0000000305ff7812 */ /* 0x041fe2000782c0ff */
[C---:B-1----:R-:W-:Y:S01]  /*0060*/  IMAD.WIDE.U32 R2, R5.reuse, 0x4, R2 ;  /* 0x0000000405027825 */ /* 0x042fe200078e0002 */
[----:B------:R-:W-:-:S02]  /*0070*/  ISETP.GE.U32.AND P0, PT, R5, 0x10, PT ;  /* 0x000000100500780c */ /* 0x000fc40003f06070 */
[----:B------:R-:W-:-:S04]  /*0080*/  SEL R0, R0, 0x14, !P1 ;  /* 0x0000001400007807 */ /* 0x000fc80004800000 */
[----:B------:R-:W-:-:S05]  /*0090*/  SEL R5, R0, 0x1e, !P0 ;  /* 0x0000001e00057807 */ /* 0x000fca0004000000 */
[----:B--2---:R-:W-:Y:S01]  /*00a0*/  STG.E desc[UR4][R2.64], R5 ;  /* 0x0000000502007986 */ /* 0x004fe2000c101904 */
[----:B------:R-:W-:Y:S05]  /*00b0*/  EXIT ;  /* 0x000000000000794d */ /* 0x000fea0003800000 */
.L_x_1:
        /* <DEDUP_REMOVED lines=12> */
.L_x_4:


//--------------------- .text.kernel_if_else      --------------------------
	.section	.text.kernel_if_else,"ax",@progbits
	.align	128
        .global         kernel_if_else
        .type           kernel_if_else,@function
        .size           kernel_if_else,(.L_x_5 - kernel_if_else)
        .other          kernel_if_else,@"STO_CUDA_ENTRY STV_DEFAULT"
kernel_if_else:
.text.kernel_if_else:
[----:B------:R-:W-:Y:S01]  /*0000*/  LDC R1, c[0x0][0x37c] ;  /* 0x0000df00ff017b82 */ /* 0x000fe20000000800 */
[----:B------:R-:W0:Y:S07]  /*0010*/  S2R R7, SR_TID.X ;  /* 0x0000000000077919 */ /* 0x000e2e0000002100 */
[----:B------:R-:W1:Y:S01]  /*0020*/  LDC.64 R2, c[0x0][0x380] ;  /* 0x0000e000ff027b82 */ /* 0x000e620000000a00 */
[----:B------:R-:W2:Y:S01]  /*0030*/  LDCU.64 UR4, c[0x0][0x358] ;  /* 0x00006b00ff0477ac */ /* 0x000ea20008000a00 */
[C---:B0-----:R-:W-:Y:S01]  /*0040*/  LOP3.LUT R0, R7.reuse, 0x1, RZ, 0xc0, !PT ;  /* 0x0000000107007812 */ /* 0x041fe200078ec0ff */
[----:B------:R-:W-:-:S02]  /*0050*/  IMAD R5, R7, 0x3, RZ ;  /* 0x0000000307057824 */ /* 0x000fc400078e02ff */
[----:B-1----:R-:W-:Y:S01]  /*0060*/  IMAD.WIDE.U32 R2, R7, 0x4, R2 ;  /* 0x0000000407027825 */ /* 0x002fe200078e0002 */
[----:B------:R-:W-:-:S13]  /*0070*/  ISETP.NE.U32.AND P0, PT, R0, 0x1, PT ;  /* 0x000000010000780c */ /* 0x000fda0003f05070 */
[----:B------:R-:W-:-:S05]  /*0080*/  @P0 SHF.L.U32 R5, R7, 0x1, RZ ;  /* 0x0000000107050819 */ /* 0x000fca00000006ff */
[----:B--2---:R-:W-:Y:S01]  /*0090*/  STG.E desc[UR4][R2.64], R5 ;  /* 0x0000000502007986 */ /* 0x004fe2000c101904 */
[----:B------:R-:W-:Y:S05]  /*00a0*/  EXIT ;  /* 0x000000000000794d */ /* 0x000fea0003800000 */
.L_x_2:
        /* <DEDUP_REMOVED lines=13> */
.L_x_5:


//--------------------- .nv.shared.reserved.0     --------------------------
	.section	.nv.shared.reserved.0,"aw",@nobits
	.weak		__nv_reservedSMEM_offset_0_alias
	.size		__nv_reservedSMEM_offset_0_alias, 0, 64
	.other		__nv_reservedSMEM_offset_0_alias,@"STO_CUDA_RESERVED_SHARED STV_DEFAULT"
__nv_reservedSMEM_offset_0_alias:
	.zero		0
	.zero		64


//--------------------- .nv.constant0.kernel_shared_flag --------------------------
	.section	.nv.constant0.kernel_shared_flag,"a",@progbits
	.sectionflags	@""
	.align	4
.nv.constant0.kernel_shared_flag:
	.zero		904


//--------------------- .nv.constant0.kernel_nested_branch --------------------------
	.section	.nv.constant0.kernel_nested_branch,"a",@progbits
	.sectionflags	@""
	.align	4
.nv.constant0.kernel_nested_branch:
	.zero		904


//--------------------- .nv.constant0.kernel_if_else --------------------------
	.section	.nv.constant0.kernel_if_else,"a",@progbits
	.sectionflags	@""
	.align	4
.nv.constant0.kernel_if_else:
	.zero		904


//--------------------- SYMBOLS --------------------------

	.type		.nv.reservedSmem.offset0,@object
	.size		.nv.reservedSmem.offset0,0x4
